//
// Generated by NVIDIA NVVM Compiler
//
// Compiler Build ID: CL-36424714
// Cuda compilation tools, release 13.0, V13.0.88
// Based on NVVM 20.0.0
//

.version 9.0
.target sm_100
.address_size 64

	// .globl	_Z8KrnlDmmyPim

.visible .entry _Z8KrnlDmmyPim(
	.param .u64 .ptr .align 1 _Z8KrnlDmmyPim_param_0,
	.param .u64 _Z8KrnlDmmyPim_param_1
)
{
	.reg .pred 	%p<2>;
	.reg .b32 	%r<5>;
	.reg .b64 	%rd<7>;

	ld.param.u64 	%rd2, [_Z8KrnlDmmyPim_param_0];
	ld.param.u64 	%rd3, [_Z8KrnlDmmyPim_param_1];
	mov.u32 	%r2, %ctaid.x;
	mov.u32 	%r3, %ntid.x;
	mov.u32 	%r4, %tid.x;
	mad.lo.s32 	%r1, %r2, %r3, %r4;
	cvt.s64.s32 	%rd1, %r1;
	setp.le.u64 	%p1, %rd3, %rd1;
	@%p1 bra 	$L__BB0_2;
	cvta.to.global.u64 	%rd4, %rd2;
	shl.b64 	%rd5, %rd1, 2;
	add.s64 	%rd6, %rd4, %rd5;
	st.global.u32 	[%rd6], %r1;
$L__BB0_2:
	ret;

}


// ===== COMPILED SASS (sm_100) =====

	.target	sm_100

	.elftype	@"ET_EXEC"


//--------------------- .note.nv.tkinfo           --------------------------
	.section	.note.nv.tkinfo,"",@"SHT_NOTE"
	.sectionflags	@"SHF_NOTE_NV_TKINFO"
	.tkinfo
        /*0018*/ 	.word	0x00000002
        /*0030*/ 	.string	""
        /*0030*/ 	.string	"ptxas"
        /*0030*/ 	.string	"Cuda compilation tools, release 13.0, V13.0.88"
        /*0030*/ 	.string	"Build cuda_13.0.r13.0/compiler.36424714_0"
        /*0030*/ 	.string	"-arch sm_100 -m 64 "



//--------------------- .note.nv.cuinfo           --------------------------
	.section	.note.nv.cuinfo,"",@"SHT_NOTE"
	.sectionflags	@"SHF_NOTE_NV_CUINFO"
        /*0018*/ 	.short	0x0002
        /*001a*/ 	.short	0x0064
        /*001c*/ 	.short	0x0082
	.zero		2


//--------------------- .nv.info                  --------------------------
	.section	.nv.info,"",@"SHT_CUDA_INFO"
	.align	4


	//----- nvinfo : EIATTR_REGCOUNT
	.align		4
        /*0000*/ 	.byte	0x04, 0x2f
        /*0002*/ 	.short	(.L_1 - .L_0)
	.align		4
.L_0:
        /*0004*/ 	.word	index@(_Z8KrnlDmmyPim)
        /*0008*/ 	.word	0x00000008


	//----- nvinfo : EIATTR_FRAME_SIZE
	.align		4
.L_1:
        /*000c*/ 	.byte	0x04, 0x11
        /*000e*/ 	.short	(.L_3 - .L_2)
	.align		4
.L_2:
        /*0010*/ 	.word	index@(_Z8KrnlDmmyPim)
        /*0014*/ 	.word	0x00000000


	//----- nvinfo : EIATTR_MIN_STACK_SIZE
	.align		4
.L_3:
        /*0018*/ 	.byte	0x04, 0x12
        /*001a*/ 	.short	(.L_5 - .L_4)
	.align		4
.L_4:
        /*001c*/ 	.word	index@(_Z8KrnlDmmyPim)
        /*0020*/ 	.word	0x00000000
.L_5:


//--------------------- .nv.compat                --------------------------
	.section	.nv.compat,"",@"SHT_CUDA_COMPAT_INFO"
	.align	4
        /*0000*/ 	.byte	0x02, 0x09, 0x00, 0x00, 0x02, 0x02, 0x01, 0x00, 0x02, 0x05, 0x05, 0x00, 0x03, 0x07, 0x01, 0x01
        /*0010*/ 	.byte	0x02, 0x03, 0x00, 0x00, 0x02, 0x06, 0x01, 0x00, 0x04, 0x0b, 0x08, 0x00, 0x09, 0x00, 0x00, 0x00
        /*0020*/ 	.byte	0x00, 0x00, 0x00, 0x00


//--------------------- .nv.info._Z8KrnlDmmyPim   --------------------------
	.section	.nv.info._Z8KrnlDmmyPim,"",@"SHT_CUDA_INFO"
	.sectionflags	@""
	.align	4


	//----- nvinfo : EIATTR_CUDA_API_VERSION
	.align		4
        /*0000*/ 	.byte	0x04, 0x37
        /*0002*/ 	.short	(.L_7 - .L_6)
.L_6:
        /*0004*/ 	.word	0x00000082


	//----- nvinfo : EIATTR_KPARAM_INFO
	.align		4
.L_7:
        /*0008*/ 	.byte	0x04, 0x17
        /*000a*/ 	.short	(.L_9 - .L_8)
.L_8:
        /*000c*/ 	.word	0x00000000
        /*0010*/ 	.short	0x0001
        /*0012*/ 	.short	0x0008
        /*0014*/ 	.byte	0x00, 0xf0, 0x21, 0x00


	//----- nvinfo : EIATTR_KPARAM_INFO
	.align		4
.L_9:
        /*0018*/ 	.byte	0x04, 0x17
        /*001a*/ 	.short	(.L_11 - .L_10)
.L_10:
        /*001c*/ 	.word	0x00000000
        /*0020*/ 	.short	0x0000
        /*0022*/ 	.short	0x0000
        /*0024*/ 	.byte	0x00, 0xf5, 0x21, 0x00


	//----- nvinfo : EIATTR_SPARSE_MMA_MASK
	.align		4
.L_11:
        /*0028*/ 	.byte	0x03, 0x50
        /*002a*/ 	.short	0x0000


	//----- nvinfo : EIATTR_MAXREG_COUNT
	.align		4
        /*002c*/ 	.byte	0x03, 0x1b
        /*002e*/ 	.short	0x00ff


	//----- nvinfo : EIATTR_MERCURY_ISA_VERSION
	.align		4
        /*0030*/ 	.byte	0x03, 0x5f
        /*0032*/ 	.short	0x0101


	//----- nvinfo : EIATTR_VRC_CTA_INIT_COUNT
	.align		4
        /*0034*/ 	.byte	0x02, 0x4a
	.zero		1
	.zero		1


	//----- nvinfo : EIATTR_EXIT_INSTR_OFFSETS
	.align		4
        /*0038*/ 	.byte	0x04, 0x1c
        /*003a*/ 	.short	(.L_13 - .L_12)


	//   ....[0]....
.L_12:
        /*003c*/ 	.word	0x00000090


	//   ....[1]....
        /*0040*/ 	.word	0x000000f0


	//----- nvinfo : EIATTR_CBANK_PARAM_SIZE
	.align		4
.L_13:
        /*0044*/ 	.byte	0x03, 0x19
        /*0046*/ 	.short	0x0010


	//----- nvinfo : EIATTR_PARAM_CBANK
	.align		4
        /*0048*/ 	.byte	0x04, 0x0a
        /*004a*/ 	.short	(.L_15 - .L_14)
	.align		4
.L_14:
        /*004c*/ 	.word	index@(.nv.constant0._Z8KrnlDmmyPim)
        /*0050*/ 	.short	0x0380
        /*0052*/ 	.short	0x0010


	//----- nvinfo : EIATTR_SW_WAR
	.align		4
.L_15:
        /*0054*/ 	.byte	0x04, 0x36
        /*0056*/ 	.short	(.L_17 - .L_16)
.L_16:
        /*0058*/ 	.word	0x00000008
.L_17:


//--------------------- .nv.callgraph             --------------------------
	.section	.nv.callgraph,"",@"SHT_CUDA_CALLGRAPH"
	.align	4
	.sectionentsize	8
	.align		4
        /*0000*/ 	.word	0x00000000
	.align		4
        /*0004*/ 	.word	0xffffffff
	.align		4
        /*0008*/ 	.word	0x00000000
	.align		4
        /*000c*/ 	.word	0xfffffffe
	.align		4
        /*0010*/ 	.word	0x00000000
	.align		4
        /*0014*/ 	.word	0xfffffffd
	.align		4
        /*0018*/ 	.word	0x00000000
	.align		4
        /*001c*/ 	.word	0xfffffffc


//--------------------- .text._Z8KrnlDmmyPim      --------------------------
	.section	.text._Z8KrnlDmmyPim,"ax",@progbits
	.align	128
        .global         _Z8KrnlDmmyPim
        .type           _Z8KrnlDmmyPim,@function
        .size           _Z8KrnlDmmyPim,(.L_x_1 - _Z8KrnlDmmyPim)
        .other          _Z8KrnlDmmyPim,@"STO_CUDA_ENTRY STV_DEFAULT"
_Z8KrnlDmmyPim:
.text._Z8KrnlDmmyPim:
[----:B------:R-:W-:Y:S01]  /*0000*/  LDC R1, c[0x0][0x37c] ;  /* 0x0000df00ff017b82 */ /* 0x000fe20000000800 */
[----:B------:R-:W0:Y:S07]  /*0010*/  S2R R0, SR_TID.X ;  /* 0x0000000000007919 */ /* 0x000e2e0000002100 */
[----:B------:R-:W0:Y:S01]  /*0020*/  S2UR UR4, SR_CTAID.X ;  /* 0x00000000000479c3 */ /* 0x000e220000002500 */
[----:B------:R-:W1:Y:S07]  /*0030*/  LDCU.64 UR6, c[0x0][0x388] ;  /* 0x00007100ff0677ac */ /* 0x000e6e0008000a00 */
[----:B------:R-:W0:Y:S02]  /*0040*/  LDC R5, c[0x0][0x360] ;  /* 0x0000d800ff057b82 */ /* 0x000e240000000800 */
[----:B0-----:R-:W-:-:S05]  /*0050*/  IMAD R5, R5, UR4, R0 ;  /* 0x0000000405057c24 */ /* 0x001fca000f8e0200 */
[----:B-1----:R-:W-:Y:S02]  /*0060*/  ISETP.GE.U32.AND P0, PT, R5, UR6, PT ;  /* 0x0000000605007c0c */ /* 0x002fe4000bf06070 */
[----:B------:R-:W-:-:S04]  /*0070*/  SHF.R.S32.HI R0, RZ, 0x1f, R5 ;  /* 0x0000001fff007819 */ /* 0x000fc80000011405 */
[----:B------:R-:W-:-:S13]  /*0080*/  ISETP.GE.U32.AND.EX P0, PT, R0, UR7, PT, P0 ;  /* 0x0000000700007c0c */ /* 0x000fda000bf06100 */
[----:B------:R-:W-:Y:S05]  /*0090*/  @P0 EXIT ;  /* 0x000000000000094d */ /* 0x000fea0003800000 */
[----:B------:R-:W0:Y:S01]  /*00a0*/  LDCU.64 UR6, c[0x0][0x380] ;  /* 0x00007000ff0677ac */ /* 0x000e220008000a00 */
[----:B------:R-:W1:Y:S01]  /*00b0*/  LDCU.64 UR4, c[0x0][0x358] ;  /* 0x00006b00ff0477ac */ /* 0x000e620008000a00 */
[----:B0-----:R-:W-:-:S04]  /*00c0*/  LEA R2, P0, R5, UR6, 0x2 ;  /* 0x0000000605027c11 */ /* 0x001fc8000f8010ff */
[----:B------:R-:W-:-:S05]  /*00d0*/  LEA.HI.X R3, R5, UR7, R0, 0x2, P0 ;  /* 0x0000000705037c11 */ /* 0x000fca00080f1400 */
[----:B-1----:R-:W-:Y:S01]  /*00e0*/  STG.E desc[UR4][R2.64], R5 ;  /* 0x0000000502007986 */ /* 0x002fe2000c101904 */
[----:B------:R-:W-:Y:S05]  /*00f0*/  EXIT ;  /* 0x000000000000794d */ /* 0x000fea0003800000 */
.L_x_0:
[----:B------:R-:W-:-:S00]  /*0100*/  BRA `(.L_x_0) ;  /* 0xfffffffc00fc7947 */ /* 0x000fc0000383ffff */
[----:B------:R-:W-:-:S00]  /*0110*/  NOP ;  /* 0x0000000000007918 */ /* 0x000fc00000000000 */
        /* <DEDUP_REMOVED lines=14> */
.L_x_1:


//--------------------- .nv.shared.reserved.0     --------------------------
	.section	.nv.shared.reserved.0,"aw",@nobits
	.weak		__nv_reservedSMEM_offset_0_alias
	.size		__nv_reservedSMEM_offset_0_alias, 0, 64
	.other		__nv_reservedSMEM_offset_0_alias,@"STO_CUDA_RESERVED_SHARED STV_DEFAULT"
__nv_reservedSMEM_offset_0_alias:
	.zero		0
	.zero		64


//--------------------- .nv.constant0._Z8KrnlDmmyPim --------------------------
	.section	.nv.constant0._Z8KrnlDmmyPim,"a",@progbits
	.sectionflags	@""
	.align	4
.nv.constant0._Z8KrnlDmmyPim:
	.zero		912


//--------------------- SYMBOLS --------------------------

	.type		.nv.reservedSmem.offset0,@object
	.size		.nv.reservedSmem.offset0,0x4
